//
// Generated by NVIDIA NVVM Compiler
//
// Compiler Build ID: CL-36424714
// Cuda compilation tools, release 13.0, V13.0.88
// Based on NVVM 20.0.0
//

.version 9.0
.target sm_100
.address_size 64

	// .globl	_Z13fedavg_kernelPKfS0_Pfii

.visible .entry _Z13fedavg_kernelPKfS0_Pfii(
	.param .u64 .ptr .align 1 _Z13fedavg_kernelPKfS0_Pfii_param_0,
	.param .u64 .ptr .align 1 _Z13fedavg_kernelPKfS0_Pfii_param_1,
	.param .u64 .ptr .align 1 _Z13fedavg_kernelPKfS0_Pfii_param_2,
	.param .u32 _Z13fedavg_kernelPKfS0_Pfii_param_3,
	.param .u32 _Z13fedavg_kernelPKfS0_Pfii_param_4
)
{
	.reg .pred 	%p<11>;
	.reg .b32 	%r<38>;
	.reg .b32 	%f<112>;
	.reg .b64 	%rd<58>;

	ld.param.u64 	%rd10, [_Z13fedavg_kernelPKfS0_Pfii_param_0];
	ld.param.u64 	%rd11, [_Z13fedavg_kernelPKfS0_Pfii_param_1];
	ld.param.u64 	%rd9, [_Z13fedavg_kernelPKfS0_Pfii_param_2];
	ld.param.u32 	%r23, [_Z13fedavg_kernelPKfS0_Pfii_param_3];
	ld.param.u32 	%r24, [_Z13fedavg_kernelPKfS0_Pfii_param_4];
	cvta.to.global.u64 	%rd1, %rd11;
	cvta.to.global.u64 	%rd2, %rd10;
	mov.u32 	%r25, %ctaid.x;
	mov.u32 	%r26, %ntid.x;
	mov.u32 	%r27, %tid.x;
	mad.lo.s32 	%r1, %r25, %r26, %r27;
	setp.ge.s32 	%p1, %r1, %r24;
	@%p1 bra 	$L__BB0_15;
	setp.lt.s32 	%p2, %r23, 1;
	mov.f32 	%f111, 0f00000000;
	@%p2 bra 	$L__BB0_14;
	and.b32  	%r2, %r23, 15;
	setp.lt.u32 	%p3, %r23, 16;
	mov.f32 	%f111, 0f00000000;
	mov.b32 	%r34, 0;
	@%p3 bra 	$L__BB0_5;
	and.b32  	%r34, %r23, 2147483632;
	neg.s32 	%r32, %r34;
	shl.b32 	%r5, %r24, 4;
	add.s64 	%rd56, %rd1, 32;
	mov.f32 	%f111, 0f00000000;
	mul.wide.s32 	%rd14, %r24, 4;
	mov.u32 	%r31, %r1;
$L__BB0_4:
	.pragma "nounroll";
	mul.wide.s32 	%rd12, %r31, 4;
	add.s64 	%rd13, %rd2, %rd12;
	ld.global.nc.f32 	%f18, [%rd13];
	ld.global.nc.f32 	%f19, [%rd56+-32];
	fma.rn.f32 	%f20, %f18, %f19, %f111;
	add.s64 	%rd15, %rd13, %rd14;
	ld.global.nc.f32 	%f21, [%rd15];
	ld.global.nc.f32 	%f22, [%rd56+-28];
	fma.rn.f32 	%f23, %f21, %f22, %f20;
	add.s64 	%rd16, %rd15, %rd14;
	ld.global.nc.f32 	%f24, [%rd16];
	ld.global.nc.f32 	%f25, [%rd56+-24];
	fma.rn.f32 	%f26, %f24, %f25, %f23;
	add.s64 	%rd17, %rd16, %rd14;
	ld.global.nc.f32 	%f27, [%rd17];
	ld.global.nc.f32 	%f28, [%rd56+-20];
	fma.rn.f32 	%f29, %f27, %f28, %f26;
	add.s64 	%rd18, %rd17, %rd14;
	ld.global.nc.f32 	%f30, [%rd18];
	ld.global.nc.f32 	%f31, [%rd56+-16];
	fma.rn.f32 	%f32, %f30, %f31, %f29;
	add.s64 	%rd19, %rd18, %rd14;
	ld.global.nc.f32 	%f33, [%rd19];
	ld.global.nc.f32 	%f34, [%rd56+-12];
	fma.rn.f32 	%f35, %f33, %f34, %f32;
	add.s64 	%rd20, %rd19, %rd14;
	ld.global.nc.f32 	%f36, [%rd20];
	ld.global.nc.f32 	%f37, [%rd56+-8];
	fma.rn.f32 	%f38, %f36, %f37, %f35;
	add.s64 	%rd21, %rd20, %rd14;
	ld.global.nc.f32 	%f39, [%rd21];
	ld.global.nc.f32 	%f40, [%rd56+-4];
	fma.rn.f32 	%f41, %f39, %f40, %f38;
	add.s64 	%rd22, %rd21, %rd14;
	ld.global.nc.f32 	%f42, [%rd22];
	ld.global.nc.f32 	%f43, [%rd56];
	fma.rn.f32 	%f44, %f42, %f43, %f41;
	add.s64 	%rd23, %rd22, %rd14;
	ld.global.nc.f32 	%f45, [%rd23];
	ld.global.nc.f32 	%f46, [%rd56+4];
	fma.rn.f32 	%f47, %f45, %f46, %f44;
	add.s64 	%rd24, %rd23, %rd14;
	ld.global.nc.f32 	%f48, [%rd24];
	ld.global.nc.f32 	%f49, [%rd56+8];
	fma.rn.f32 	%f50, %f48, %f49, %f47;
	add.s64 	%rd25, %rd24, %rd14;
	ld.global.nc.f32 	%f51, [%rd25];
	ld.global.nc.f32 	%f52, [%rd56+12];
	fma.rn.f32 	%f53, %f51, %f52, %f50;
	add.s64 	%rd26, %rd25, %rd14;
	ld.global.nc.f32 	%f54, [%rd26];
	ld.global.nc.f32 	%f55, [%rd56+16];
	fma.rn.f32 	%f56, %f54, %f55, %f53;
	add.s64 	%rd27, %rd26, %rd14;
	ld.global.nc.f32 	%f57, [%rd27];
	ld.global.nc.f32 	%f58, [%rd56+20];
	fma.rn.f32 	%f59, %f57, %f58, %f56;
	add.s64 	%rd28, %rd27, %rd14;
	ld.global.nc.f32 	%f60, [%rd28];
	ld.global.nc.f32 	%f61, [%rd56+24];
	fma.rn.f32 	%f62, %f60, %f61, %f59;
	add.s64 	%rd29, %rd28, %rd14;
	ld.global.nc.f32 	%f63, [%rd29];
	ld.global.nc.f32 	%f64, [%rd56+28];
	fma.rn.f32 	%f111, %f63, %f64, %f62;
	add.s32 	%r32, %r32, 16;
	add.s32 	%r31, %r31, %r5;
	add.s64 	%rd56, %rd56, 64;
	setp.ne.s32 	%p4, %r32, 0;
	@%p4 bra 	$L__BB0_4;
$L__BB0_5:
	setp.eq.s32 	%p5, %r2, 0;
	@%p5 bra 	$L__BB0_14;
	and.b32  	%r11, %r23, 7;
	setp.lt.u32 	%p6, %r2, 8;
	@%p6 bra 	$L__BB0_8;
	mad.lo.s32 	%r29, %r34, %r24, %r1;
	mul.wide.s32 	%rd30, %r29, 4;
	add.s64 	%rd31, %rd2, %rd30;
	ld.global.nc.f32 	%f66, [%rd31];
	mul.wide.u32 	%rd32, %r34, 4;
	add.s64 	%rd33, %rd1, %rd32;
	ld.global.nc.f32 	%f67, [%rd33];
	fma.rn.f32 	%f68, %f66, %f67, %f111;
	mul.wide.s32 	%rd34, %r24, 4;
	add.s64 	%rd35, %rd31, %rd34;
	ld.global.nc.f32 	%f69, [%rd35];
	ld.global.nc.f32 	%f70, [%rd33+4];
	fma.rn.f32 	%f71, %f69, %f70, %f68;
	add.s64 	%rd36, %rd35, %rd34;
	ld.global.nc.f32 	%f72, [%rd36];
	ld.global.nc.f32 	%f73, [%rd33+8];
	fma.rn.f32 	%f74, %f72, %f73, %f71;
	add.s64 	%rd37, %rd36, %rd34;
	ld.global.nc.f32 	%f75, [%rd37];
	ld.global.nc.f32 	%f76, [%rd33+12];
	fma.rn.f32 	%f77, %f75, %f76, %f74;
	add.s64 	%rd38, %rd37, %rd34;
	ld.global.nc.f32 	%f78, [%rd38];
	ld.global.nc.f32 	%f79, [%rd33+16];
	fma.rn.f32 	%f80, %f78, %f79, %f77;
	add.s64 	%rd39, %rd38, %rd34;
	ld.global.nc.f32 	%f81, [%rd39];
	ld.global.nc.f32 	%f82, [%rd33+20];
	fma.rn.f32 	%f83, %f81, %f82, %f80;
	add.s64 	%rd40, %rd39, %rd34;
	ld.global.nc.f32 	%f84, [%rd40];
	ld.global.nc.f32 	%f85, [%rd33+24];
	fma.rn.f32 	%f86, %f84, %f85, %f83;
	add.s64 	%rd41, %rd40, %rd34;
	ld.global.nc.f32 	%f87, [%rd41];
	ld.global.nc.f32 	%f88, [%rd33+28];
	fma.rn.f32 	%f111, %f87, %f88, %f86;
	add.s32 	%r34, %r34, 8;
$L__BB0_8:
	setp.eq.s32 	%p7, %r11, 0;
	@%p7 bra 	$L__BB0_14;
	and.b32  	%r14, %r23, 3;
	setp.lt.u32 	%p8, %r11, 4;
	@%p8 bra 	$L__BB0_11;
	mad.lo.s32 	%r30, %r34, %r24, %r1;
	mul.wide.s32 	%rd42, %r30, 4;
	add.s64 	%rd43, %rd2, %rd42;
	ld.global.nc.f32 	%f90, [%rd43];
	mul.wide.u32 	%rd44, %r34, 4;
	add.s64 	%rd45, %rd1, %rd44;
	ld.global.nc.f32 	%f91, [%rd45];
	fma.rn.f32 	%f92, %f90, %f91, %f111;
	mul.wide.s32 	%rd46, %r24, 4;
	add.s64 	%rd47, %rd43, %rd46;
	ld.global.nc.f32 	%f93, [%rd47];
	ld.global.nc.f32 	%f94, [%rd45+4];
	fma.rn.f32 	%f95, %f93, %f94, %f92;
	add.s64 	%rd48, %rd47, %rd46;
	ld.global.nc.f32 	%f96, [%rd48];
	ld.global.nc.f32 	%f97, [%rd45+8];
	fma.rn.f32 	%f98, %f96, %f97, %f95;
	add.s64 	%rd49, %rd48, %rd46;
	ld.global.nc.f32 	%f99, [%rd49];
	ld.global.nc.f32 	%f100, [%rd45+12];
	fma.rn.f32 	%f111, %f99, %f100, %f98;
	add.s32 	%r34, %r34, 4;
$L__BB0_11:
	setp.eq.s32 	%p9, %r14, 0;
	@%p9 bra 	$L__BB0_14;
	mul.wide.u32 	%rd50, %r34, 4;
	add.s64 	%rd57, %rd1, %rd50;
	mad.lo.s32 	%r37, %r34, %r24, %r1;
	neg.s32 	%r36, %r14;
$L__BB0_13:
	.pragma "nounroll";
	mul.wide.s32 	%rd51, %r37, 4;
	add.s64 	%rd52, %rd2, %rd51;
	ld.global.nc.f32 	%f101, [%rd52];
	ld.global.nc.f32 	%f102, [%rd57];
	fma.rn.f32 	%f111, %f101, %f102, %f111;
	add.s64 	%rd57, %rd57, 4;
	add.s32 	%r37, %r37, %r24;
	add.s32 	%r36, %r36, 1;
	setp.ne.s32 	%p10, %r36, 0;
	@%p10 bra 	$L__BB0_13;
$L__BB0_14:
	cvta.to.global.u64 	%rd53, %rd9;
	mul.wide.s32 	%rd54, %r1, 4;
	add.s64 	%rd55, %rd53, %rd54;
	st.global.f32 	[%rd55], %f111;
$L__BB0_15:
	ret;

}


// ===== COMPILED SASS (sm_100) =====

	.target	sm_100

	.elftype	@"ET_EXEC"


//--------------------- .note.nv.tkinfo           --------------------------
	.section	.note.nv.tkinfo,"",@"SHT_NOTE"
	.sectionflags	@"SHF_NOTE_NV_TKINFO"
	.tkinfo
        /*0018*/ 	.word	0x00000002
        /*0030*/ 	.string	""
        /*0030*/ 	.string	"ptxas"
        /*0030*/ 	.string	"Cuda compilation tools, release 13.0, V13.0.88"
        /*0030*/ 	.string	"Build cuda_13.0.r13.0/compiler.36424714_0"
        /*0030*/ 	.string	"-arch sm_100 -m 64 "



//--------------------- .note.nv.cuinfo           --------------------------
	.section	.note.nv.cuinfo,"",@"SHT_NOTE"
	.sectionflags	@"SHF_NOTE_NV_CUINFO"
        /*0018*/ 	.short	0x0002
        /*001a*/ 	.short	0x0064
        /*001c*/ 	.short	0x0082
	.zero		2


//--------------------- .nv.info                  --------------------------
	.section	.nv.info,"",@"SHT_CUDA_INFO"
	.align	4


	//----- nvinfo : EIATTR_REGCOUNT
	.align		4
        /*0000*/ 	.byte	0x04, 0x2f
        /*0002*/ 	.short	(.L_1 - .L_0)
	.align		4
.L_0:
        /*0004*/ 	.word	index@(_Z13fedavg_kernelPKfS0_Pfii)
        /*0008*/ 	.word	0x00000020


	//----- nvinfo : EIATTR_FRAME_SIZE
	.align		4
.L_1:
        /*000c*/ 	.byte	0x04, 0x11
        /*000e*/ 	.short	(.L_3 - .L_2)
	.align		4
.L_2:
        /*0010*/ 	.word	index@(_Z13fedavg_kernelPKfS0_Pfii)
        /*0014*/ 	.word	0x00000000


	//----- nvinfo : EIATTR_MIN_STACK_SIZE
	.align		4
.L_3:
        /*0018*/ 	.byte	0x04, 0x12
        /*001a*/ 	.short	(.L_5 - .L_4)
	.align		4
.L_4:
        /*001c*/ 	.word	index@(_Z13fedavg_kernelPKfS0_Pfii)
        /*0020*/ 	.word	0x00000000
.L_5:


//--------------------- .nv.compat                --------------------------
	.section	.nv.compat,"",@"SHT_CUDA_COMPAT_INFO"
	.align	4
        /*0000*/ 	.byte	0x02, 0x09, 0x00, 0x00, 0x02, 0x02, 0x01, 0x00, 0x02, 0x05, 0x05, 0x00, 0x03, 0x07, 0x01, 0x01
        /*0010*/ 	.byte	0x02, 0x03, 0x00, 0x00, 0x02, 0x06, 0x01, 0x00, 0x04, 0x0b, 0x08, 0x00, 0x09, 0x00, 0x00, 0x00
        /*0020*/ 	.byte	0x00, 0x00, 0x00, 0x00


//--------------------- .nv.info._Z13fedavg_kernelPKfS0_Pfii --------------------------
	.section	.nv.info._Z13fedavg_kernelPKfS0_Pfii,"",@"SHT_CUDA_INFO"
	.sectionflags	@""
	.align	4


	//----- nvinfo : EIATTR_CUDA_API_VERSION
	.align		4
        /*0000*/ 	.byte	0x04, 0x37
        /*0002*/ 	.short	(.L_7 - .L_6)
.L_6:
        /*0004*/ 	.word	0x00000082


	//----- nvinfo : EIATTR_KPARAM_INFO
	.align		4
.L_7:
        /*0008*/ 	.byte	0x04, 0x17
        /*000a*/ 	.short	(.L_9 - .L_8)
.L_8:
        /*000c*/ 	.word	0x00000000
        /*0010*/ 	.short	0x0004
        /*0012*/ 	.short	0x001c
        /*0014*/ 	.byte	0x00, 0xf0, 0x11, 0x00


	//----- nvinfo : EIATTR_KPARAM_INFO
	.align		4
.L_9:
        /*0018*/ 	.byte	0x04, 0x17
        /*001a*/ 	.short	(.L_11 - .L_10)
.L_10:
        /*001c*/ 	.word	0x00000000
        /*0020*/ 	.short	0x0003
        /*0022*/ 	.short	0x0018
        /*0024*/ 	.byte	0x00, 0xf0, 0x11, 0x00


	//----- nvinfo : EIATTR_KPARAM_INFO
	.align		4
.L_11:
        /*0028*/ 	.byte	0x04, 0x17
        /*002a*/ 	.short	(.L_13 - .L_12)
.L_12:
        /*002c*/ 	.word	0x00000000
        /*0030*/ 	.short	0x0002
        /*0032*/ 	.short	0x0010
        /*0034*/ 	.byte	0x00, 0xf5, 0x21, 0x00


	//----- nvinfo : EIATTR_KPARAM_INFO
	.align		4
.L_13:
        /*0038*/ 	.byte	0x04, 0x17
        /*003a*/ 	.short	(.L_15 - .L_14)
.L_14:
        /*003c*/ 	.word	0x00000000
        /*0040*/ 	.short	0x0001
        /*0042*/ 	.short	0x0008
        /*0044*/ 	.byte	0x00, 0xf5, 0x21, 0x00


	//----- nvinfo : EIATTR_KPARAM_INFO
	.align		4
.L_15:
        /*0048*/ 	.byte	0x04, 0x17
        /*004a*/ 	.short	(.L_17 - .L_16)
.L_16:
        /*004c*/ 	.word	0x00000000
        /*0050*/ 	.short	0x0000
        /*0052*/ 	.short	0x0000
        /*0054*/ 	.byte	0x00, 0xf5, 0x21, 0x00


	//----- nvinfo : EIATTR_SPARSE_MMA_MASK
	.align		4
.L_17:
        /*0058*/ 	.byte	0x03, 0x50
        /*005a*/ 	.short	0x0000


	//----- nvinfo : EIATTR_MAXREG_COUNT
	.align		4
        /*005c*/ 	.byte	0x03, 0x1b
        /*005e*/ 	.short	0x00ff


	//----- nvinfo : EIATTR_MERCURY_ISA_VERSION
	.align		4
        /*0060*/ 	.byte	0x03, 0x5f
        /*0062*/ 	.short	0x0101


	//----- nvinfo : EIATTR_VRC_CTA_INIT_COUNT
	.align		4
        /*0064*/ 	.byte	0x02, 0x4a
	.zero		1
	.zero		1


	//----- nvinfo : EIATTR_EXIT_INSTR_OFFSETS
	.align		4
        /*0068*/ 	.byte	0x04, 0x1c
        /*006a*/ 	.short	(.L_19 - .L_18)


	//   ....[0]....
.L_18:
        /*006c*/ 	.word	0x00000070


	//   ....[1]....
        /*0070*/ 	.word	0x00000bd0


	//----- nvinfo : EIATTR_CBANK_PARAM_SIZE
	.align		4
.L_19:
        /*0074*/ 	.byte	0x03, 0x19
        /*0076*/ 	.short	0x0020


	//----- nvinfo : EIATTR_PARAM_CBANK
	.align		4
        /*0078*/ 	.byte	0x04, 0x0a
        /*007a*/ 	.short	(.L_21 - .L_20)
	.align		4
.L_20:
        /*007c*/ 	.word	index@(.nv.constant0._Z13fedavg_kernelPKfS0_Pfii)
        /*0080*/ 	.short	0x0380
        /*0082*/ 	.short	0x0020


	//----- nvinfo : EIATTR_SW_WAR
	.align		4
.L_21:
        /*0084*/ 	.byte	0x04, 0x36
        /*0086*/ 	.short	(.L_23 - .L_22)
.L_22:
        /*0088*/ 	.word	0x00000008
.L_23:


//--------------------- .nv.callgraph             --------------------------
	.section	.nv.callgraph,"",@"SHT_CUDA_CALLGRAPH"
	.align	4
	.sectionentsize	8
	.align		4
        /*0000*/ 	.word	0x00000000
	.align		4
        /*0004*/ 	.word	0xffffffff
	.align		4
        /*0008*/ 	.word	0x00000000
	.align		4
        /*000c*/ 	.word	0xfffffffe
	.align		4
        /*0010*/ 	.word	0x00000000
	.align		4
        /*0014*/ 	.word	0xfffffffd
	.align		4
        /*0018*/ 	.word	0x00000000
	.align		4
        /*001c*/ 	.word	0xfffffffc


//--------------------- .text._Z13fedavg_kernelPKfS0_Pfii --------------------------
	.section	.text._Z13fedavg_kernelPKfS0_Pfii,"ax",@progbits
	.align	128
        .global         _Z13fedavg_kernelPKfS0_Pfii
        .type           _Z13fedavg_kernelPKfS0_Pfii,@function
        .size           _Z13fedavg_kernelPKfS0_Pfii,(.L_x_7 - _Z13fedavg_kernelPKfS0_Pfii)
        .other          _Z13fedavg_kernelPKfS0_Pfii,@"STO_CUDA_ENTRY STV_DEFAULT"
_Z13fedavg_kernelPKfS0_Pfii:
.text._Z13fedavg_kernelPKfS0_Pfii:
[----:B------:R-:W-:Y:S01]  /*0000*/  LDC R1, c[0x0][0x37c] ;  /* 0x0000df00ff017b82 */ /* 0x000fe20000000800 */
[----:B------:R-:W0:Y:S07]  /*0010*/  S2R R2, SR_TID.X ;  /* 0x0000000000027919 */ /* 0x000e2e0000002100 */
[----:B------:R-:W0:Y:S08]  /*0020*/  S2UR UR4, SR_CTAID.X ;  /* 0x00000000000479c3 */ /* 0x000e300000002500 */
[----:B------:R-:W0:Y:S08]  /*0030*/  LDC R3, c[0x0][0x360] ;  /* 0x0000d800ff037b82 */ /* 0x000e300000000800 */
[----:B------:R-:W1:Y:S01]  /*0040*/  LDC R0, c[0x0][0x39c] ;  /* 0x0000e700ff007b82 */ /* 0x000e620000000800 */
[----:B0-----:R-:W-:-:S05]  /*0050*/  IMAD R3, R3, UR4, R2 ;  /* 0x0000000403037c24 */ /* 0x001fca000f8e0202 */
[----:B-1----:R-:W-:-:S13]  /*0060*/  ISETP.GE.AND P0, PT, R3, R0, PT ;  /* 0x000000000300720c */ /* 0x002fda0003f06270 */
[----:B------:R-:W-:Y:S05]  /*0070*/  @P0 EXIT ;  /* 0x000000000000094d */ /* 0x000fea0003800000 */
[----:B------:R-:W0:Y:S01]  /*0080*/  LDCU UR6, c[0x0][0x398] ;  /* 0x00007300ff0677ac */ /* 0x000e220008000800 */
[----:B------:R-:W-:Y:S01]  /*0090*/  HFMA2 R16, -RZ, RZ, 0, 0 ;  /* 0x00000000ff107431 */ /* 0x000fe200000001ff */
[----:B------:R-:W1:Y:S01]  /*00a0*/  LDCU.64 UR10, c[0x0][0x358] ;  /* 0x00006b00ff0a77ac */ /* 0x000e620008000a00 */
[----:B0-----:R-:W-:-:S09]  /*00b0*/  UISETP.GE.AND UP0, UPT, UR6, 0x1, UPT ;  /* 0x000000010600788c */ /* 0x001fd2000bf06270 */
[----:B-1----:R-:W-:Y:S05]  /*00c0*/  BRA.U !UP0, `(.L_x_0) ;  /* 0x0000000908b47547 */ /* 0x002fea000b800000 */
[----:B------:R-:W-:Y:S01]  /*00d0*/  UISETP.GE.U32.AND UP1, UPT, UR6, 0x10, UPT ;  /* 0x000000100600788c */ /* 0x000fe2000bf26070 */
[----:B------:R-:W-:Y:S01]  /*00e0*/  MOV R16, RZ ;  /* 0x000000ff00107202 */ /* 0x000fe20000000f00 */
[----:B------:R-:W-:Y:S01]  /*00f0*/  ULOP3.LUT UR7, UR6, 0xf, URZ, 0xc0, !UPT ;  /* 0x0000000f06077892 */ /* 0x000fe2000f8ec0ff */
[----:B------:R-:W-:-:S03]  /*0100*/  MOV R2, RZ ;  /* 0x000000ff00027202 */ /* 0x000fc60000000f00 */
[----:B------:R-:W-:-:S03]  /*0110*/  UISETP.NE.AND UP0, UPT, UR7, URZ, UPT ;  /* 0x000000ff0700728c */ /* 0x000fc6000bf05270 */
[----:B------:R-:W-:Y:S08]  /*0120*/  BRA.U !UP1, `(.L_x_1) ;  /* 0x0000000509447547 */ /* 0x000ff0000b800000 */
[----:B------:R-:W0:Y:S01]  /*0130*/  LDCU.64 UR4, c[0x0][0x388] ;  /* 0x00007100ff0477ac */ /* 0x000e220008000a00 */
[----:B------:R-:W-:Y:S02]  /*0140*/  MOV R16, RZ ;  /* 0x000000ff00107202 */ /* 0x000fe40000000f00 */
[----:B------:R-:W-:Y:S01]  /*0150*/  MOV R5, R3 ;  /* 0x0000000300057202 */ /* 0x000fe20000000f00 */
[----:B------:R-:W-:-:S04]  /*0160*/  ULOP3.LUT UR8, UR6, 0x7ffffff0, URZ, 0xc0, !UPT ;  /* 0x7ffffff006087892 */ /* 0x000fc8000f8ec0ff */
[----:B------:R-:W-:Y:S02]  /*0170*/  UIADD3 UR9, UPT, UPT, -UR8, URZ, URZ ;  /* 0x000000ff08097290 */ /* 0x000fe4000fffe1ff */
[----:B------:R-:W-:Y:S01]  /*0180*/  MOV R2, UR8 ;  /* 0x0000000800027c02 */ /* 0x000fe20008000f00 */
[----:B0-----:R-:W-:-:S04]  /*0190*/  UIADD3 UR4, UP1, UPT, UR4, 0x20, URZ ;  /* 0x0000002004047890 */ /* 0x001fc8000ff3e0ff */
[----:B------:R-:W-:Y:S02]  /*01a0*/  UIADD3.X UR5, UPT, UPT, URZ, UR5, URZ, UP1, !UPT ;  /* 0x00000005ff057290 */ /* 0x000fe40008ffe4ff */
[----:B------:R-:W-:-:S04]  /*01b0*/  MOV R10, UR4 ;  /* 0x00000004000a7c02 */ /* 0x000fc80008000f00 */
[----:B------:R-:W-:-:S07]  /*01c0*/  MOV R11, UR5 ;  /* 0x00000005000b7c02 */ /* 0x000fce0008000f00 */
.L_x_2:
[----:B------:R-:W0:Y:S01]  /*01d0*/  LDC.64 R8, c[0x0][0x380] ;  /* 0x0000e000ff087b82 */ /* 0x000e220000000a00 */
[----:B------:R-:W2:Y:S04]  /*01e0*/  LDG.E.CONSTANT R17, desc[UR10][R10.64+-0x20] ;  /* 0xffffe00a0a117981 */ /* 0x000ea8000c1e9900 */
[----:B------:R-:W3:Y:S04]  /*01f0*/  LDG.E.CONSTANT R19, desc[UR10][R10.64+-0x1c] ;  /* 0xffffe40a0a137981 */ /* 0x000ee8000c1e9900 */
[----:B------:R-:W4:Y:S04]  /*0200*/  LDG.E.CONSTANT R27, desc[UR10][R10.64+-0x18] ;  /* 0xffffe80a0a1b7981 */ /* 0x000f28000c1e9900 */
[----:B------:R-:W5:Y:S04]  /*0210*/  LDG.E.CONSTANT R7, desc[UR10][R10.64+-0x14] ;  /* 0xffffec0a0a077981 */ /* 0x000f68000c1e9900 */
[----:B------:R-:W5:Y:S01]  /*0220*/  LDG.E.CONSTANT R20, desc[UR10][R10.64+-0x8] ;  /* 0xfffff80a0a147981 */ /* 0x000f62000c1e9900 */
[----:B0-----:R-:W-:-:S05]  /*0230*/  IMAD.WIDE R8, R5, 0x4, R8 ;  /* 0x0000000405087825 */ /* 0x001fca00078e0208 */
[----:B------:R-:W2:Y:S01]  /*0240*/  LDG.E.CONSTANT R26, desc[UR10][R8.64] ;  /* 0x0000000a081a7981 */ /* 0x000ea2000c1e9900 */
[----:B------:R-:W-:-:S05]  /*0250*/  IMAD.WIDE R12, R0, 0x4, R8 ;  /* 0x00000004000c7825 */ /* 0x000fca00078e0208 */
[----:B------:R-:W3:Y:S01]  /*0260*/  LDG.E.CONSTANT R18, desc[UR10][R12.64] ;  /* 0x0000000a0c127981 */ /* 0x000ee2000c1e9900 */
[----:B------:R-:W-:-:S03]  /*0270*/  IMAD.WIDE R22, R0, 0x4, R12 ;  /* 0x0000000400167825 */ /* 0x000fc600078e020c */
[----:B------:R-:W5:Y:S01]  /*0280*/  LDG.E.CONSTANT R9, desc[UR10][R10.64+-0x10] ;  /* 0xfffff00a0a097981 */ /* 0x000f62000c1e9900 */
[----:B------:R-:W-:-:S03]  /*0290*/  IMAD.WIDE R14, R0, 0x4, R22 ;  /* 0x00000004000e7825 */ /* 0x000fc600078e0216 */
[----:B------:R-:W4:Y:S04]  /*02a0*/  LDG.E.CONSTANT R24, desc[UR10][R22.64] ;  /* 0x0000000a16187981 */ /* 0x000f28000c1e9900 */
[----:B------:R-:W5:Y:S01]  /*02b0*/  LDG.E.CONSTANT R4, desc[UR10][R14.64] ;  /* 0x0000000a0e047981 */ /* 0x000f62000c1e9900 */
[----:B------:R-:W-:-:S03]  /*02c0*/  IMAD.WIDE R28, R0, 0x4, R14 ;  /* 0x00000004001c7825 */ /* 0x000fc600078e020e */
[----:B------:R-:W5:Y:S04]  /*02d0*/  LDG.E.CONSTANT R8, desc[UR10][R10.64+-0xc] ;  /* 0xfffff40a0a087981 */ /* 0x000f68000c1e9900 */
[----:B------:R0:W5:Y:S02]  /*02e0*/  LDG.E.CONSTANT R6, desc[UR10][R28.64] ;  /* 0x0000000a1c067981 */ /* 0x000164000c1e9900 */
[----:B0-----:R-:W-:-:S05]  /*02f0*/  IMAD.WIDE R28, R0, 0x4, R28 ;  /* 0x00000004001c7825 */ /* 0x001fca00078e021c */
[----:B------:R-:W5:Y:S01]  /*0300*/  LDG.E.CONSTANT R21, desc[UR10][R28.64] ;  /* 0x0000000a1c157981 */ /* 0x000f62000c1e9900 */
[----:B------:R-:W-:-:S05]  /*0310*/  IMAD.WIDE R22, R0, 0x4, R28 ;  /* 0x0000000400167825 */ /* 0x000fca00078e021c */
[----:B------:R0:W5:Y:S01]  /*0320*/  LDG.E.CONSTANT R25, desc[UR10][R22.64] ;  /* 0x0000000a16197981 */ /* 0x000162000c1e9900 */
[----:B------:R-:W-:-:S03]  /*0330*/  IMAD.WIDE R12, R0, 0x4, R22 ;  /* 0x00000004000c7825 */ /* 0x000fc600078e0216 */
[----:B------:R-:W5:Y:S01]  /*0340*/  LDG.E.CONSTANT R29, desc[UR10][R10.64+-0x4] ;  /* 0xfffffc0a0a1d7981 */ /* 0x000f62000c1e9900 */
[----:B------:R-:W-:-:S03]  /*0350*/  IMAD.WIDE R14, R0, 0x4, R12 ;  /* 0x00000004000e7825 */ /* 0x000fc600078e020c */
[----:B------:R-:W5:Y:S04]  /*0360*/  LDG.E.CONSTANT R12, desc[UR10][R12.64] ;  /* 0x0000000a0c0c7981 */ /* 0x000f68000c1e9900 */
[----:B------:R-:W5:Y:S01]  /*0370*/  LDG.E.CONSTANT R13, desc[UR10][R10.64+0x8] ;  /* 0x0000080a0a0d7981 */ /* 0x000f62000c1e9900 */
[----:B--2---:R-:W-:Y:S01]  /*0380*/  FFMA R26, R26, R17, R16 ;  /* 0x000000111a1a7223 */ /* 0x004fe20000000010 */
[----:B------:R-:W-:Y:S02]  /*0390*/  IMAD.WIDE R16, R0, 0x4, R14 ;  /* 0x0000000400107825 */ /* 0x000fe400078e020e */
[----:B------:R-:W2:Y:S02]  /*03a0*/  LDG.E.CONSTANT R14, desc[UR10][R14.64] ;  /* 0x0000000a0e0e7981 */ /* 0x000ea4000c1e9900 */
[----:B---3--:R-:W-:Y:S01]  /*03b0*/  FFMA R26, R18, R19, R26 ;  /* 0x00000013121a7223 */ /* 0x008fe2000000001a */
[----:B------:R-:W-:-:S02]  /*03c0*/  IMAD.WIDE R18, R0, 0x4, R16 ;  /* 0x0000000400127825 */ /* 0x000fc400078e0210 */
[----:B------:R-:W3:Y:S02]  /*03d0*/  LDG.E.CONSTANT R16, desc[UR10][R16.64] ;  /* 0x0000000a10107981 */ /* 0x000ee4000c1e9900 */
[----:B0-----:R-:W-:-:S04]  /*03e0*/  IMAD.WIDE R22, R0, 0x4, R18 ;  /* 0x0000000400167825 */ /* 0x001fc800078e0212 */
[----:B----4-:R-:W-:Y:S01]  /*03f0*/  FFMA R27, R24, R27, R26 ;  /* 0x0000001b181b7223 */ /* 0x010fe2000000001a */
[----:B------:R-:W4:Y:S04]  /*0400*/  LDG.E.CONSTANT R18, desc[UR10][R18.64] ;  /* 0x0000000a12127981 */ /* 0x000f28000c1e9900 */
[----:B------:R-:W2:Y:S01]  /*0410*/  LDG.E.CONSTANT R24, desc[UR10][R10.64] ;  /* 0x0000000a0a187981 */ /* 0x000ea2000c1e9900 */
[----:B-----5:R-:W-:Y:S01]  /*0420*/  FFMA R7, R4, R7, R27 ;  /* 0x0000000704077223 */ /* 0x020fe2000000001b */
[----:B------:R-:W-:Y:S02]  /*0430*/  IMAD.WIDE R26, R0, 0x4, R22 ;  /* 0x00000004001a7825 */ /* 0x000fe400078e0216 */
[----:B------:R-:W3:Y:S02]  /*0440*/  LDG.E.CONSTANT R4, desc[UR10][R10.64+0x4] ;  /* 0x0000040a0a047981 */ /* 0x000ee4000c1e9900 */
[----:B------:R-:W-:Y:S01]  /*0450*/  FFMA R28, R6, R9, R7 ;  /* 0x00000009061c7223 */ /* 0x000fe20000000007 */
[C---:B------:R-:W-:Y:S01]  /*0460*/  IMAD.WIDE R6, R0.reuse, 0x4, R26 ;  /* 0x0000000400067825 */ /* 0x040fe200078e021a */
[----:B------:R-:W5:Y:S04]  /*0470*/  LDG.E.CONSTANT R22, desc[UR10][R22.64] ;  /* 0x0000000a16167981 */ /* 0x000f68000c1e9900 */
[----:B------:R-:W5:Y:S04]  /*0480*/  LDG.E.CONSTANT R15, desc[UR10][R10.64+0xc] ;  /* 0x00000c0a0a0f7981 */ /* 0x000f68000c1e9900 */
[----:B------:R-:W5:Y:S04]  /*0490*/  LDG.E.CONSTANT R26, desc[UR10][R26.64] ;  /* 0x0000000a1a1a7981 */ /* 0x000f68000c1e9900 */
[----:B------:R-:W5:Y:S01]  /*04a0*/  LDG.E.CONSTANT R17, desc[UR10][R10.64+0x10] ;  /* 0x0000100a0a117981 */ /* 0x000f62000c1e9900 */
[----:B------:R-:W-:Y:S01]  /*04b0*/  FFMA R28, R21, R8, R28 ;  /* 0x00000008151c7223 */ /* 0x000fe2000000001c */
[----:B------:R-:W-:-:S02]  /*04c0*/  IMAD.WIDE R8, R0, 0x4, R6 ;  /* 0x0000000400087825 */ /* 0x000fc400078e0206 */
[----:B------:R0:W5:Y:S04]  /*04d0*/  LDG.E.CONSTANT R6, desc[UR10][R6.64] ;  /* 0x0000000a06067981 */ /* 0x000168000c1e9900 */
[----:B------:R-:W5:Y:S04]  /*04e0*/  LDG.E.CONSTANT R23, desc[UR10][R10.64+0x14] ;  /* 0x0000140a0a177981 */ /* 0x000f68000c1e9900 */
[----:B------:R-:W5:Y:S01]  /*04f0*/  LDG.E.CONSTANT R19, desc[UR10][R8.64] ;  /* 0x0000000a08137981 */ /* 0x000f62000c1e9900 */
[----:B0-----:R-:W-:Y:S01]  /*0500*/  FFMA R7, R25, R20, R28 ;  /* 0x0000001419077223 */ /* 0x001fe2000000001c */
[----:B------:R-:W-:-:S02]  /*0510*/  IMAD.WIDE R20, R0, 0x4, R8 ;  /* 0x0000000400147825 */ /* 0x000fc400078e0208 */
[----:B------:R-:W5:Y:S04]  /*0520*/  LDG.E.CONSTANT R28, desc[UR10][R10.64+0x18] ;  /* 0x0000180a0a1c7981 */ /* 0x000f68000c1e9900 */
[----:B------:R0:W5:Y:S04]  /*0530*/  LDG.E.CONSTANT R25, desc[UR10][R10.64+0x1c] ;  /* 0x00001c0a0a197981 */ /* 0x000168000c1e9900 */
[----:B------:R-:W5:Y:S01]  /*0540*/  LDG.E.CONSTANT R20, desc[UR10][R20.64] ;  /* 0x0000000a14147981 */ /* 0x000f62000c1e9900 */
[----:B------:R-:W-:Y:S01]  /*0550*/  FFMA R29, R12, R29, R7 ;  /* 0x0000001d0c1d7223 */ /* 0x000fe20000000007 */
[----:B------:R-:W-:-:S04]  /*0560*/  UIADD3 UR9, UPT, UPT, UR9, 0x10, URZ ;  /* 0x0000001009097890 */ /* 0x000fc8000fffe0ff */
[----:B------:R-:W-:Y:S01]  /*0570*/  UISETP.NE.AND UP1, UPT, UR9, URZ, UPT ;  /* 0x000000ff0900728c */ /* 0x000fe2000bf25270 */
[----:B0-----:R-:W-:Y:S02]  /*0580*/  IADD3 R10, P0, PT, R10, 0x40, RZ ;  /* 0x000000400a0a7810 */ /* 0x001fe40007f1e0ff */
[----:B------:R-:W-:Y:S02]  /*0590*/  LEA R5, R0, R5, 0x4 ;  /* 0x0000000500057211 */ /* 0x000fe400078e20ff */
[----:B------:R-:W-:Y:S01]  /*05a0*/  IADD3.X R11, PT, PT, RZ, R11, RZ, P0, !PT ;  /* 0x0000000bff0b7210 */ /* 0x000fe200007fe4ff */
[----:B--2---:R-:W-:-:S04]  /*05b0*/  FFMA R29, R14, R24, R29 ;  /* 0x000000180e1d7223 */ /* 0x004fc8000000001d */
[----:B---3--:R-:W-:-:S04]  /*05c0*/  FFMA R29, R16, R4, R29 ;  /* 0x00000004101d7223 */ /* 0x008fc8000000001d */
[----:B----4-:R-:W-:-:S04]  /*05d0*/  FFMA R13, R18, R13, R29 ;  /* 0x0000000d120d7223 */ /* 0x010fc8000000001d */
[----:B-----5:R-:W-:-:S04]  /*05e0*/  FFMA R13, R22, R15, R13 ;  /* 0x0000000f160d7223 */ /* 0x020fc8000000000d */
[----:B------:R-:W-:-:S04]  /*05f0*/  FFMA R13, R26, R17, R13 ;  /* 0x000000111a0d7223 */ /* 0x000fc8000000000d */
[----:B------:R-:W-:-:S04]  /*0600*/  FFMA R6, R6, R23, R13 ;  /* 0x0000001706067223 */ /* 0x000fc8000000000d */
[----:B------:R-:W-:-:S04]  /*0610*/  FFMA R19, R19, R28, R6 ;  /* 0x0000001c13137223 */ /* 0x000fc80000000006 */
[----:B------:R-:W-:Y:S01]  /*0620*/  FFMA R16, R20, R25, R19 ;  /* 0x0000001914107223 */ /* 0x000fe20000000013 */
[----:B------:R-:W-:Y:S06]  /*0630*/  BRA.U UP1, `(.L_x_2) ;  /* 0xfffffff901e47547 */ /* 0x000fec000b83ffff */
.L_x_1:
[----:B------:R-:W-:Y:S05]  /*0640*/  BRA.U !UP0, `(.L_x_0) ;  /* 0x0000000508547547 */ /* 0x000fea000b800000 */
[----:B------:R-:W-:Y:S02]  /*0650*/  UISETP.GE.U32.AND UP0, UPT, UR7, 0x8, UPT ;  /* 0x000000080700788c */ /* 0x000fe4000bf06070 */
[----:B------:R-:W-:-:S04]  /*0660*/  ULOP3.LUT UR5, UR6, 0x7, URZ, 0xc0, !UPT ;  /* 0x0000000706057892 */ /* 0x000fc8000f8ec0ff */
[----:B------:R-:W-:-:S03]  /*0670*/  UISETP.NE.AND UP1, UPT, UR5, URZ, UPT ;  /* 0x000000ff0500728c */ /* 0x000fc6000bf25270 */
[----:B------:R-:W-:Y:S08]  /*0680*/  BRA.U !UP0, `(.L_x_3) ;  /* 0x0000000108947547 */ /* 0x000ff0000b800000 */
[----:B------:R-:W0:Y:S01]  /*0690*/  LDC.64 R12, c[0x0][0x380] ;  /* 0x0000e000ff0c7b82 */ /* 0x000e220000000a00 */
[----:B------:R-:W-:-:S07]  /*06a0*/  IMAD R7, R2, R0, R3 ;  /* 0x0000000002077224 */ /* 0x000fce00078e0203 */
[----:B------:R-:W1:Y:S01]  /*06b0*/  LDC.64 R4, c[0x0][0x388] ;  /* 0x0000e200ff047b82 */ /* 0x000e620000000a00 */
[----:B0-----:R-:W-:-:S05]  /*06c0*/  IMAD.WIDE R12, R7, 0x4, R12 ;  /* 0x00000004070c7825 */ /* 0x001fca00078e020c */
[----:B------:R0:W2:Y:S01]  /*06d0*/  LDG.E.CONSTANT R21, desc[UR10][R12.64] ;  /* 0x0000000a0c157981 */ /* 0x0000a2000c1e9900 */
[----:B------:R-:W-:-:S04]  /*06e0*/  IMAD.WIDE R14, R0, 0x4, R12 ;  /* 0x00000004000e7825 */ /* 0x000fc800078e020c */
[----:B-1----:R-:W-:Y:S01]  /*06f0*/  IMAD.WIDE.U32 R4, R2, 0x4, R4 ;  /* 0x0000000402047825 */ /* 0x002fe200078e0004 */
[----:B------:R1:W3:Y:S03]  /*0700*/  LDG.E.CONSTANT R18, desc[UR10][R14.64] ;  /* 0x0000000a0e127981 */ /* 0x0002e6000c1e9900 */
[C---:B------:R-:W-:Y:S01]  /*0710*/  IMAD.WIDE R24, R0.reuse, 0x4, R14 ;  /* 0x0000000400187825 */ /* 0x040fe200078e020e */
[----:B------:R-:W2:Y:S04]  /*0720*/  LDG.E.CONSTANT R17, desc[UR10][R4.64] ;  /* 0x0000000a04117981 */ /* 0x000ea8000c1e9900 */
[----:B------:R-:W3:Y:S01]  /*0730*/  LDG.E.CONSTANT R19, desc[UR10][R4.64+0x4] ;  /* 0x0000040a04137981 */ /* 0x000ee2000c1e9900 */
[----:B------:R-:W-:-:S03]  /*0740*/  IMAD.WIDE R8, R0, 0x4, R24 ;  /* 0x0000000400087825 */ /* 0x000fc600078e0218 */
[----:B------:R-:W4:Y:S01]  /*0750*/  LDG.E.CONSTANT R20, desc[UR10][R24.64] ;  /* 0x0000000a18147981 */ /* 0x000f22000c1e9900 */
[----:B------:R-:W-:-:S03]  /*0760*/  IMAD.WIDE R10, R0, 0x4, R8 ;  /* 0x00000004000a7825 */ /* 0x000fc600078e0208 */
[----:B------:R-:W4:Y:S04]  /*0770*/  LDG.E.CONSTANT R23, desc[UR10][R4.64+0x8] ;  /* 0x0000080a04177981 */ /* 0x000f28000c1e9900 */
[----:B------:R-:W5:Y:S01]  /*0780*/  LDG.E.CONSTANT R8, desc[UR10][R8.64] ;  /* 0x0000000a08087981 */ /* 0x000f62000c1e9900 */
[----:B------:R-:W-:-:S03]  /*0790*/  IMAD.WIDE R6, R0, 0x4, R10 ;  /* 0x0000000400067825 */ /* 0x000fc600078e020a */
[----:B------:R-:W5:Y:S01]  /*07a0*/  LDG.E.CONSTANT R27, desc[UR10][R4.64+0xc] ;  /* 0x00000c0a041b7981 */ /* 0x000f62000c1e9900 */
[----:B0-----:R-:W-:-:S03]  /*07b0*/  IMAD.WIDE R12, R0, 0x4, R6 ;  /* 0x00000004000c7825 */ /* 0x001fc600078e0206 */
[----:B------:R-:W5:Y:S04]  /*07c0*/  LDG.E.CONSTANT R10, desc[UR10][R10.64] ;  /* 0x0000000a0a0a7981 */ /* 0x000f68000c1e9900 */
[----:B------:R-:W5:Y:S01]  /*07d0*/  LDG.E.CONSTANT R29, desc[UR10][R4.64+0x10] ;  /* 0x0000100a041d7981 */ /* 0x000f62000c1e9900 */
[----:B-1----:R-:W-:-:S03]  /*07e0*/  IMAD.WIDE R14, R0, 0x4, R12 ;  /* 0x00000004000e7825 */ /* 0x002fc600078e020c */
[----:B------:R-:W5:Y:S04]  /*07f0*/  LDG.E.CONSTANT R6, desc[UR10][R6.64] ;  /* 0x0000000a06067981 */ /* 0x000f68000c1e9900 */
[----:B------:R-:W5:Y:S04]  /*0800*/  LDG.E.CONSTANT R22, desc[UR10][R4.64+0x14] ;  /* 0x0000140a04167981 */ /* 0x000f68000c1e9900 */
[----:B------:R-:W5:Y:S04]  /*0810*/  LDG.E.CONSTANT R12, desc[UR10][R12.64] ;  /* 0x0000000a0c0c7981 */ /* 0x000f68000c1e9900 */
[----:B------:R-:W5:Y:S04]  /*0820*/  LDG.E.CONSTANT R25, desc[UR10][R4.64+0x18] ;  /* 0x0000180a04197981 */ /* 0x000f68000c1e9900 */
[----:B------:R-:W5:Y:S04]  /*0830*/  LDG.E.CONSTANT R14, desc[UR10][R14.64] ;  /* 0x0000000a0e0e7981 */ /* 0x000f68000c1e9900 */
[----:B------:R-:W5:Y:S01]  /*0840*/  LDG.E.CONSTANT R9, desc[UR10][R4.64+0x1c] ;  /* 0x00001c0a04097981 */ /* 0x000f62000c1e9900 */
[----:B------:R-:W-:Y:S01]  /*0850*/  IADD3 R2, PT, PT, R2, 0x8, RZ ;  /* 0x0000000802027810 */ /* 0x000fe20007ffe0ff */
[----:B--2---:R-:W-:-:S04]  /*0860*/  FFMA R17, R21, R17, R16 ;  /* 0x0000001115117223 */ /* 0x004fc80000000010 */
[----:B---3--:R-:W-:-:S04]  /*0870*/  FFMA R17, R18, R19, R17 ;  /* 0x0000001312117223 */ /* 0x008fc80000000011 */
[----:B----4-:R-:W-:-:S04]  /*0880*/  FFMA R17, R20, R23, R17 ;  /* 0x0000001714117223 */ /* 0x010fc80000000011 */
[----:B-----5:R-:W-:-:S04]  /*0890*/  FFMA R17, R8, R27, R17 ;  /* 0x0000001b08117223 */ /* 0x020fc80000000011 */
[----:B------:R-:W-:-:S04]  /*08a0*/  FFMA R17, R10, R29, R17 ;  /* 0x0000001d0a117223 */ /* 0x000fc80000000011 */
[----:B------:R-:W-:-:S04]  /*08b0*/  FFMA R17, R6, R22, R17 ;  /* 0x0000001606117223 */ /* 0x000fc80000000011 */
[----:B------:R-:W-:-:S04]  /*08c0*/  FFMA R17, R12, R25, R17 ;  /* 0x000000190c117223 */ /* 0x000fc80000000011 */
[----:B------:R-:W-:-:S07]  /*08d0*/  FFMA R16, R14, R9, R17 ;  /* 0x000000090e107223 */ /* 0x000fce0000000011 */
.L_x_3:
        /* <DEDUP_REMOVED lines=8> */
[----:B0-----:R-:W-:-:S04]  /*0960*/  IMAD.WIDE R6, R7, 0x4, R4 ;  /* 0x0000000407067825 */ /* 0x001fc800078e0204 */
[----:B-1----:R-:W-:-:S04]  /*0970*/  IMAD.WIDE.U32 R4, R2, 0x4, R8 ;  /* 0x0000000402047825 */ /* 0x002fc800078e0008 */
[C---:B------:R-:W-:Y:S01]  /*0980*/  IMAD.WIDE R8, R0.reuse, 0x4, R6 ;  /* 0x0000000400087825 */ /* 0x040fe200078e0206 */
[----:B------:R-:W2:Y:S04]  /*0990*/  LDG.E.CONSTANT R14, desc[UR10][R4.64] ;  /* 0x0000000a040e7981 */ /* 0x000ea8000c1e9900 */
[----:B------:R-:W2:Y:S01]  /*09a0*/  LDG.E.CONSTANT R7, desc[UR10][R6.64] ;  /* 0x0000000a06077981 */ /* 0x000ea2000c1e9900 */
[----:B------:R-:W-:-:S03]  /*09b0*/  IMAD.WIDE R10, R0, 0x4, R8 ;  /* 0x00000004000a7825 */ /* 0x000fc600078e0208 */
[----:B------:R-:W3:Y:S04]  /*09c0*/  LDG.E.CONSTANT R9, desc[UR10][R8.64] ;  /* 0x0000000a08097981 */ /* 0x000ee8000c1e9900 */
[----:B------:R-:W3:Y:S01]  /*09d0*/  LDG.E.CONSTANT R15, desc[UR10][R4.64+0x4] ;  /* 0x0000040a040f7981 */ /* 0x000ee2000c1e9900 */
[----:B------:R-:W-:-:S03]  /*09e0*/  IMAD.WIDE R12, R0, 0x4, R10 ;  /* 0x00000004000c7825 */ /* 0x000fc600078e020a */
[----:B------:R-:W4:Y:S04]  /*09f0*/  LDG.E.CONSTANT R11, desc[UR10][R10.64] ;  /* 0x0000000a0a0b7981 */ /* 0x000f28000c1e9900 */
[----:B------:R-:W4:Y:S04]  /*0a00*/  LDG.E.CONSTANT R17, desc[UR10][R4.64+0x8] ;  /* 0x0000080a04117981 */ /* 0x000f28000c1e9900 */
[----:B------:R-:W5:Y:S04]  /*0a10*/  LDG.E.CONSTANT R13, desc[UR10][R12.64] ;  /* 0x0000000a0c0d7981 */ /* 0x000f68000c1e9900 */
[----:B------:R-:W5:Y:S01]  /*0a20*/  LDG.E.CONSTANT R18, desc[UR10][R4.64+0xc] ;  /* 0x00000c0a04127981 */ /* 0x000f62000c1e9900 */
[----:B------:R-:W-:Y:S01]  /*0a30*/  IADD3 R2, PT, PT, R2, 0x4, RZ ;  /* 0x0000000402027810 */ /* 0x000fe20007ffe0ff */
[----:B--2---:R-:W-:-:S04]  /*0a40*/  FFMA R14, R7, R14, R16 ;  /* 0x0000000e070e7223 */ /* 0x004fc80000000010 */
[----:B---3--:R-:W-:-:S04]  /*0a50*/  FFMA R14, R9, R15, R14 ;  /* 0x0000000f090e7223 */ /* 0x008fc8000000000e */
[----:B----4-:R-:W-:-:S04]  /*0a60*/  FFMA R14, R11, R17, R14 ;  /* 0x000000110b0e7223 */ /* 0x010fc8000000000e */
[----:B-----5:R-:W-:-:S07]  /*0a70*/  FFMA R16, R13, R18, R14 ;  /* 0x000000120d107223 */ /* 0x020fce000000000e */
.L_x_4:
[----:B------:R-:W-:Y:S05]  /*0a80*/  BRA.U !UP1, `(.L_x_0) ;  /* 0x0000000109447547 */ /* 0x000fea000b800000 */
[----:B------:R-:W0:Y:S01]  /*0a90*/  LDC.64 R4, c[0x0][0x388] ;  /* 0x0000e200ff047b82 */ /* 0x000e220000000a00 */
[----:B------:R-:W-:Y:S01]  /*0aa0*/  IMAD R11, R2, R0, R3 ;  /* 0x00000000020b7224 */ /* 0x000fe200078e0203 */
[----:B------:R-:W-:-:S06]  /*0ab0*/  UIADD3 UR4, UPT, UPT, -UR4, URZ, URZ ;  /* 0x000000ff04047290 */ /* 0x000fcc000fffe1ff */
[----:B------:R-:W1:Y:S01]  /*0ac0*/  LDC.64 R8, c[0x0][0x380] ;  /* 0x0000e000ff087b82 */ /* 0x000e620000000a00 */
[----:B0-----:R-:W-:-:S03]  /*0ad0*/  IMAD.WIDE.U32 R4, R2, 0x4, R4 ;  /* 0x0000000402047825 */ /* 0x001fc600078e0004 */
[----:B------:R-:W-:Y:S02]  /*0ae0*/  MOV R6, R4 ;  /* 0x0000000400067202 */ /* 0x000fe40000000f00 */
[----:B------:R-:W-:-:S07]  /*0af0*/  MOV R7, R5 ;  /* 0x0000000500077202 */ /* 0x000fce0000000f00 */
.L_x_5:
[----:B-1----:R-:W-:Y:S01]  /*0b00*/  IMAD.WIDE R4, R11, 0x4, R8 ;  /* 0x000000040b047825 */ /* 0x002fe200078e0208 */
[----:B------:R0:W2:Y:S05]  /*0b10*/  LDG.E.CONSTANT R2, desc[UR10][R6.64] ;  /* 0x0000000a06027981 */ /* 0x0000aa000c1e9900 */
[----:B------:R-:W2:Y:S01]  /*0b20*/  LDG.E.CONSTANT R5, desc[UR10][R4.64] ;  /* 0x0000000a04057981 */ /* 0x000ea2000c1e9900 */
[----:B------:R-:W-:-:S04]  /*0b30*/  UIADD3 UR4, UPT, UPT, UR4, 0x1, URZ ;  /* 0x0000000104047890 */ /* 0x000fc8000fffe0ff */
[----:B------:R-:W-:Y:S01]  /*0b40*/  UISETP.NE.AND UP0, UPT, UR4, URZ, UPT ;  /* 0x000000ff0400728c */ /* 0x000fe2000bf05270 */
[----:B0-----:R-:W-:Y:S02]  /*0b50*/  IADD3 R6, P0, PT, R6, 0x4, RZ ;  /* 0x0000000406067810 */ /* 0x001fe40007f1e0ff */
[----:B------:R-:W-:Y:S02]  /*0b60*/  IADD3 R11, PT, PT, R11, R0, RZ ;  /* 0x000000000b0b7210 */ /* 0x000fe40007ffe0ff */
[----:B------:R-:W-:Y:S01]  /*0b70*/  IADD3.X R7, PT, PT, RZ, R7, RZ, P0, !PT ;  /* 0x00000007ff077210 */ /* 0x000fe200007fe4ff */
[----:B--2---:R-:W-:-:S03]  /*0b80*/  FFMA R16, R5, R2, R16 ;  /* 0x0000000205107223 */ /* 0x004fc60000000010 */
[----:B------:R-:W-:Y:S05]  /*0b90*/  BRA.U UP0, `(.L_x_5) ;  /* 0xfffffffd00d87547 */ /* 0x000fea000b83ffff */
.L_x_0:
[----:B------:R-:W0:Y:S02]  /*0ba0*/  LDC.64 R4, c[0x0][0x390] ;  /* 0x0000e400ff047b82 */ /* 0x000e240000000a00 */
[----:B0-----:R-:W-:-:S05]  /*0bb0*/  IMAD.WIDE R2, R3, 0x4, R4 ;  /* 0x0000000403027825 */ /* 0x001fca00078e0204 */
[----:B------:R-:W-:Y:S01]  /*0bc0*/  STG.E desc[UR10][R2.64], R16 ;  /* 0x0000001002007986 */ /* 0x000fe2000c10190a */
[----:B------:R-:W-:Y:S05]  /*0bd0*/  EXIT ;  /* 0x000000000000794d */ /* 0x000fea0003800000 */
.L_x_6:
[----:B------:R-:W-:-:S00]  /*0be0*/  BRA `(.L_x_6) ;  /* 0xfffffffc00fc7947 */ /* 0x000fc0000383ffff */
[----:B------:R-:W-:-:S00]  /*0bf0*/  NOP ;  /* 0x0000000000007918 */ /* 0x000fc00000000000 */
        /* <DEDUP_REMOVED lines=8> */
.L_x_7:


//--------------------- .nv.shared.reserved.0     --------------------------
	.section	.nv.shared.reserved.0,"aw",@nobits
	.weak		__nv_reservedSMEM_offset_0_alias
	.size		__nv_reservedSMEM_offset_0_alias, 0, 64
	.other		__nv_reservedSMEM_offset_0_alias,@"STO_CUDA_RESERVED_SHARED STV_DEFAULT"
__nv_reservedSMEM_offset_0_alias:
	.zero		0
	.zero		64


//--------------------- .nv.constant0._Z13fedavg_kernelPKfS0_Pfii --------------------------
	.section	.nv.constant0._Z13fedavg_kernelPKfS0_Pfii,"a",@progbits
	.sectionflags	@""
	.align	4
.nv.constant0._Z13fedavg_kernelPKfS0_Pfii:
	.zero		928


//--------------------- SYMBOLS --------------------------

	.type		.nv.reservedSmem.offset0,@object
	.size		.nv.reservedSmem.offset0,0x4
